	.headerflags	@"EF_CUDA_TEXMODE_UNIFIED EF_CUDA_64BIT_ADDRESS EF_CUDA_SM86 EF_CUDA_VIRTUAL_SM(EF_CUDA_SM86)"
	.elftype	@"ET_EXEC"


//--------------------- .nv.info                  --------------------------
	.section	.nv.info,"",@"SHT_CUDA_INFO"
	.align	4


	//----- nvinfo : EIATTR_REGCOUNT
	.align		4
        /*0000*/ 	.byte	0x04, 0x2f
        /*0002*/ 	.short	(.L_2 - .L_1)
	.align		4
.L_1:
        /*0004*/ 	.word	index@(triton_per_fused_add_mean_mul_pow_rsqrt_13)
        /*0008*/ 	.word	0x0000001e


	//----- nvinfo : EIATTR_FRAME_SIZE
	.align		4
.L_2:
        /*000c*/ 	.byte	0x04, 0x11
        /*000e*/ 	.short	(.L_4 - .L_3)
	.align		4
.L_3:
        /*0010*/ 	.word	index@(triton_per_fused_add_mean_mul_pow_rsqrt_13)
        /*0014*/ 	.word	0x00000000


	//----- nvinfo : EIATTR_MIN_STACK_SIZE
	.align		4
.L_4:
        /*0018*/ 	.byte	0x04, 0x12
        /*001a*/ 	.short	(.L_6 - .L_5)
	.align		4
.L_5:
        /*001c*/ 	.word	index@(triton_per_fused_add_mean_mul_pow_rsqrt_13)
        /*0020*/ 	.word	0x00000000
.L_6:


//--------------------- .nv.info.triton_per_fused_add_mean_mul_pow_rsqrt_13 --------------------------
	.section	.nv.info.triton_per_fused_add_mean_mul_pow_rsqrt_13,"",@"SHT_CUDA_INFO"
	.sectionflags	@""
	.align	4


	//----- nvinfo : EIATTR_CUDA_API_VERSION
	.align		4
        /*0000*/ 	.byte	0x04, 0x37
        /*0002*/ 	.short	(.L_8 - .L_7)
.L_7:
        /*0004*/ 	.word	0x00000080


	//----- nvinfo : EIATTR_SW2861232_WAR
	.align		4
.L_8:
        /*0008*/ 	.byte	0x01, 0x35
	.zero		2


	//----- nvinfo : EIATTR_PARAM_CBANK
	.align		4
        /*000c*/ 	.byte	0x04, 0x0a
        /*000e*/ 	.short	(.L_10 - .L_9)
	.align		4
.L_9:
        /*0010*/ 	.word	index@(.nv.constant0.triton_per_fused_add_mean_mul_pow_rsqrt_13)
        /*0014*/ 	.short	0x0160
        /*0016*/ 	.short	0x0040


	//----- nvinfo : EIATTR_CBANK_PARAM_SIZE
	.align		4
.L_10:
        /*0018*/ 	.byte	0x03, 0x19
        /*001a*/ 	.short	0x0040


	//----- nvinfo : EIATTR_KPARAM_INFO
	.align		4
        /*001c*/ 	.byte	0x04, 0x17
        /*001e*/ 	.short	(.L_12 - .L_11)
.L_11:
        /*0020*/ 	.word	0x00000000
        /*0024*/ 	.short	0x0008
        /*0026*/ 	.short	0x0038
        /*0028*/ 	.byte	0x00, 0xf4, 0x21, 0x00


	//----- nvinfo : EIATTR_KPARAM_INFO
	.align		4
.L_12:
        /*002c*/ 	.byte	0x04, 0x17
        /*002e*/ 	.short	(.L_14 - .L_13)
.L_13:
        /*0030*/ 	.word	0x00000000
        /*0034*/ 	.short	0x0007
        /*0036*/ 	.short	0x0034
        /*0038*/ 	.byte	0x00, 0xf0, 0x11, 0x00


	//----- nvinfo : EIATTR_KPARAM_INFO
	.align		4
.L_14:
        /*003c*/ 	.byte	0x04, 0x17
        /*003e*/ 	.short	(.L_16 - .L_15)
.L_15:
        /*0040*/ 	.word	0x00000000
        /*0044*/ 	.short	0x0006
        /*0046*/ 	.short	0x0030
        /*0048*/ 	.byte	0x00, 0xf0, 0x11, 0x00


	//----- nvinfo : EIATTR_KPARAM_INFO
	.align		4
.L_16:
        /*004c*/ 	.byte	0x04, 0x17
        /*004e*/ 	.short	(.L_18 - .L_17)
.L_17:
        /*0050*/ 	.word	0x00000000
        /*0054*/ 	.short	0x0005
        /*0056*/ 	.short	0x0028
        /*0058*/ 	.byte	0x00, 0xf4, 0x21, 0x00


	//----- nvinfo : EIATTR_KPARAM_INFO
	.align		4
.L_18:
        /*005c*/ 	.byte	0x04, 0x17
        /*005e*/ 	.short	(.L_20 - .L_19)
.L_19:
        /*0060*/ 	.word	0x00000000
        /*0064*/ 	.short	0x0004
        /*0066*/ 	.short	0x0020
        /*0068*/ 	.byte	0x00, 0xf4, 0x21, 0x00


	//----- nvinfo : EIATTR_KPARAM_INFO
	.align		4
.L_20:
        /*006c*/ 	.byte	0x04, 0x17
        /*006e*/ 	.short	(.L_22 - .L_21)
.L_21:
        /*0070*/ 	.word	0x00000000
        /*0074*/ 	.short	0x0003
        /*0076*/ 	.short	0x0018
        /*0078*/ 	.byte	0x00, 0xf4, 0x21, 0x00


	//----- nvinfo : EIATTR_KPARAM_INFO
	.align		4
.L_22:
        /*007c*/ 	.byte	0x04, 0x17
        /*007e*/ 	.short	(.L_24 - .L_23)
.L_23:
        /*0080*/ 	.word	0x00000000
        /*0084*/ 	.short	0x0002
        /*0086*/ 	.short	0x0010
        /*0088*/ 	.byte	0x00, 0xf4, 0x21, 0x00


	//----- nvinfo : EIATTR_KPARAM_INFO
	.align		4
.L_24:
        /*008c*/ 	.byte	0x04, 0x17
        /*008e*/ 	.short	(.L_26 - .L_25)
.L_25:
        /*0090*/ 	.word	0x00000000
        /*0094*/ 	.short	0x0001
        /*0096*/ 	.short	0x0008
        /*0098*/ 	.byte	0x00, 0xf4, 0x21, 0x00


	//----- nvinfo : EIATTR_KPARAM_INFO
	.align		4
.L_26:
        /*009c*/ 	.byte	0x04, 0x17
        /*009e*/ 	.short	(.L_28 - .L_27)
.L_27:
        /*00a0*/ 	.word	0x00000000
        /*00a4*/ 	.short	0x0000
        /*00a6*/ 	.short	0x0000
        /*00a8*/ 	.byte	0x00, 0xf4, 0x21, 0x00


	//----- nvinfo : EIATTR_MAXREG_COUNT
	.align		4
.L_28:
        /*00ac*/ 	.byte	0x03, 0x1b
        /*00ae*/ 	.short	0x00ff


	//----- nvinfo : EIATTR_COOP_GROUP_MASK_REGIDS
	.align		4
        /*00b0*/ 	.byte	0x04, 0x29
        /*00b2*/ 	.short	(.L_30 - .L_29)


	//   ....[0]....
.L_29:
        /*00b4*/ 	.word	0xffffffff


	//   ....[1]....
        /*00b8*/ 	.word	0xffffffff


	//   ....[2]....
        /*00bc*/ 	.word	0xffffffff


	//   ....[3]....
        /*00c0*/ 	.word	0xffffffff


	//   ....[4]....
        /*00c4*/ 	.word	0xffffffff


	//   ....[5]....
        /*00c8*/ 	.word	0xffffffff


	//   ....[6]....
        /*00cc*/ 	.word	0xffffffff


	//----- nvinfo : EIATTR_COOP_GROUP_INSTR_OFFSETS
	.align		4
.L_30:
        /*00d0*/ 	.byte	0x04, 0x28
        /*00d2*/ 	.short	(.L_32 - .L_31)


	//   ....[0]....
.L_31:
        /*00d4*/ 	.word	0x000002c0


	//   ....[1]....
        /*00d8*/ 	.word	0x00000310


	//   ....[2]....
        /*00dc*/ 	.word	0x00000380


	//   ....[3]....
        /*00e0*/ 	.word	0x000003a0


	//   ....[4]....
        /*00e4*/ 	.word	0x000003c0


	//   ....[5]....
        /*00e8*/ 	.word	0x00000430


	//   ....[6]....
        /*00ec*/ 	.word	0x00000460


	//----- nvinfo : EIATTR_EXIT_INSTR_OFFSETS
	.align		4
.L_32:
        /*00f0*/ 	.byte	0x04, 0x1c
        /*00f2*/ 	.short	(.L_34 - .L_33)


	//   ....[0]....
.L_33:
        /*00f4*/ 	.word	0x00000580


	//   ....[1]....
        /*00f8*/ 	.word	0x000005a0


	//----- nvinfo : EIATTR_REQNTID
	.align		4
.L_34:
        /*00fc*/ 	.byte	0x04, 0x10
        /*00fe*/ 	.short	(.L_36 - .L_35)
.L_35:
        /*0100*/ 	.word	0x00000080
        /*0104*/ 	.word	0x00000001
        /*0108*/ 	.word	0x00000001
.L_36:


//--------------------- .nv.callgraph             --------------------------
	.section	.nv.callgraph,"",@"SHT_CUDA_CALLGRAPH"
	.align	4
	.sectionentsize	8
	.align		4
        /*0000*/ 	.word	0x00000000
	.align		4
        /*0004*/ 	.word	0xffffffff
	.align		4
        /*0008*/ 	.word	0x00000000
	.align		4
        /*000c*/ 	.word	0xfffffffe
	.align		4
        /*0010*/ 	.word	0x00000000
	.align		4
        /*0014*/ 	.word	0xfffffffd
	.align		4
        /*0018*/ 	.word	0x00000000
	.align		4
        /*001c*/ 	.word	0xfffffffc


//--------------------- .nv.rel.action            --------------------------
	.section	.nv.rel.action,"",@"SHT_CUDA_RELOCINFO"
	.align	8
	.sectionentsize	8
        /*0000*/ 	.byte	0x73, 0x00, 0x00, 0x00, 0x00, 0x00, 0x00, 0x00, 0x00, 0x00, 0x00, 0x11, 0x25, 0x00, 0x05, 0x36


//--------------------- .nv.constant4             --------------------------
	.section	.nv.constant4,"a",@progbits
	.align	8
	.align		8
.nv.constant4:
        /*0000*/ 	.dword	_$_str


//--------------------- .nv.constant0.triton_per_fused_add_mean_mul_pow_rsqrt_13 --------------------------
	.section	.nv.constant0.triton_per_fused_add_mean_mul_pow_rsqrt_13,"a",@progbits
	.sectionflags	@""
	.align	4
.nv.constant0.triton_per_fused_add_mean_mul_pow_rsqrt_13:
	.zero		416


//--------------------- .text.triton_per_fused_add_mean_mul_pow_rsqrt_13 --------------------------
	.section	.text.triton_per_fused_add_mean_mul_pow_rsqrt_13,"ax",@progbits
	.sectionflags	@"SHF_BARRIERS=1"
	.sectioninfo	@"SHI_REGISTERS=30"
	.align	128
        .global         triton_per_fused_add_mean_mul_pow_rsqrt_13
        .type           triton_per_fused_add_mean_mul_pow_rsqrt_13,@function
        .size           triton_per_fused_add_mean_mul_pow_rsqrt_13,(.L_x_1 - triton_per_fused_add_mean_mul_pow_rsqrt_13)
        .other          triton_per_fused_add_mean_mul_pow_rsqrt_13,@"STO_CUDA_ENTRY STV_DEFAULT"
triton_per_fused_add_mean_mul_pow_rsqrt_13:
.text.triton_per_fused_add_mean_mul_pow_rsqrt_13:
[----:B------:R-:W-:Y:S02]  /*0000*/  MOV R1, c[0x0][0x28] ;  /* 0x00000a0000017a02 */ /* 0x000fe40000000f00 */
[----:B------:R-:W0:Y:S01]  /*0010*/  S2R R2, SR_TID.X ;  /* 0x0000000000027919 */ /* 0x000e220000002100 */
[----:B------:R-:W-:Y:S01]  /*0020*/  MOV R0, 0x4 ;  /* 0x0000000400007802 */ /* 0x000fe20000000f00 */
[----:B------:R-:W-:Y:S01]  /*0030*/  CS2R R4, SRZ ;  /* 0x0000000000047805 */ /* 0x000fe2000001ff00 */
[----:B------:R-:W-:Y:S01]  /*0040*/  CS2R R6, SRZ ;  /* 0x0000000000067805 */ /* 0x000fe2000001ff00 */
[----:B------:R-:W1:Y:S01]  /*0050*/  S2R R8, SR_CTAID.X ;  /* 0x0000000000087919 */ /* 0x000e620000002500 */
[----:B------:R-:W-:Y:S01]  /*0060*/  CS2R R10, SRZ ;  /* 0x00000000000a7805 */ /* 0x000fe2000001ff00 */
[----:B------:R-:W-:Y:S01]  /*0070*/  ULDC.64 UR4, c[0x0][0x118] ;  /* 0x0000460000047ab9 */ /* 0x000fe20000000a00 */
[----:B0-----:R-:W-:-:S04]  /*0080*/  SHF.L.U32 R21, R2, 0x2, RZ ;  /* 0x0000000202157819 */ /* 0x001fc800000006ff */
[----:B------:R-:W-:-:S04]  /*0090*/  LOP3.LUT R21, R21, 0x1fc, RZ, 0xc0, !PT ;  /* 0x000001fc15157812 */ /* 0x000fc800078ec0ff */
[----:B------:R-:W-:Y:S01]  /*00a0*/  ISETP.GE.U32.AND P0, PT, R21, 0x180, PT ;  /* 0x000001801500780c */ /* 0x000fe20003f06070 */
[----:B-1----:R-:W-:Y:S02]  /*00b0*/  IMAD R3, R8, 0x180, R21 ;  /* 0x0000018008037824 */ /* 0x002fe400078e0215 */
[----:B------:R-:W-:Y:S02]  /*00c0*/  CS2R R8, SRZ ;  /* 0x0000000000087805 */ /* 0x000fe4000001ff00 */
[----:B------:R-:W-:Y:S01]  /*00d0*/  IMAD.WIDE R22, R3, R0, c[0x0][0x160] ;  /* 0x0000580003167625 */ /* 0x000fe200078e0200 */
[----:B------:R-:W-:-:S03]  /*00e0*/  CS2R R12, SRZ ;  /* 0x00000000000c7805 */ /* 0x000fc6000001ff00 */
[----:B------:R-:W-:Y:S01]  /*00f0*/  IMAD.WIDE R24, R3, R0, c[0x0][0x168] ;  /* 0x00005a0003187625 */ /* 0x000fe200078e0200 */
[----:B------:R-:W-:-:S03]  /*0100*/  CS2R R14, SRZ ;  /* 0x00000000000e7805 */ /* 0x000fc6000001ff00 */
[CC--:B------:R-:W-:Y:S01]  /*0110*/  IMAD.WIDE R26, R3.reuse, R0.reuse, c[0x0][0x170] ;  /* 0x00005c00031a7625 */ /* 0x0c0fe200078e0200 */
[----:B------:R0:W2:Y:S01]  /*0120*/  @!P0 LDG.E.128 R4, [R22.64] ;  /* 0x0000000416048981 */ /* 0x0000a2000c1e1d00 */
[----:B------:R-:W-:Y:S01]  /*0130*/  CS2R R16, SRZ ;  /* 0x0000000000107805 */ /* 0x000fe2000001ff00 */
[----:B------:R-:W-:Y:S02]  /*0140*/  CS2R R18, SRZ ;  /* 0x0000000000127805 */ /* 0x000fe4000001ff00 */
[----:B------:R-:W2:Y:S04]  /*0150*/  @!P0 LDG.E.128 R8, [R24.64] ;  /* 0x0000000418088981 */ /* 0x000ea8000c1e1d00 */
[----:B------:R-:W3:Y:S01]  /*0160*/  @!P0 LDG.E.128 R12, [R26.64] ;  /* 0x000000041a0c8981 */ /* 0x000ee2000c1e1d00 */
[----:B0-----:R-:W-:-:S05]  /*0170*/  IMAD.WIDE R22, R3, R0, c[0x0][0x178] ;  /* 0x00005e0003167625 */ /* 0x001fca00078e0200 */
[----:B------:R-:W4:Y:S01]  /*0180*/  @!P0 LDG.E.128 R16, [R22.64] ;  /* 0x0000000416108981 */ /* 0x000f22000c1e1d00 */
[C---:B------:R-:W-:Y:S02]  /*0190*/  LOP3.LUT P1, RZ, R2.reuse, 0x1f, RZ, 0xc0, !PT ;  /* 0x0000001f02ff7812 */ /* 0x040fe4000782c0ff */
[----:B------:R-:W-:Y:S01]  /*01a0*/  ISETP.GE.U32.AND P2, PT, R2, 0x4, PT ;  /* 0x000000040200780c */ /* 0x000fe20003f46070 */
[----:B--2---:R-:W-:Y:S01]  /*01b0*/  FADD R24, R9, R5 ;  /* 0x0000000509187221 */ /* 0x004fe20000000000 */
[----:B------:R-:W-:-:S03]  /*01c0*/  FADD R5, R8, R4 ;  /* 0x0000000408057221 */ /* 0x000fc60000000000 */
[----:B---3--:R-:W-:Y:S01]  /*01d0*/  FADD R24, R24, R13 ;  /* 0x0000000d18187221 */ /* 0x008fe20000000000 */
[----:B------:R-:W-:Y:S01]  /*01e0*/  FADD R5, R5, R12 ;  /* 0x0000000c05057221 */ /* 0x000fe20000000000 */
[----:B------:R-:W-:Y:S01]  /*01f0*/  FADD R9, R10, R6 ;  /* 0x000000060a097221 */ /* 0x000fe20000000000 */
[----:B------:R-:W-:Y:S01]  /*0200*/  FADD R4, R11, R7 ;  /* 0x000000070b047221 */ /* 0x000fe20000000000 */
[----:B----4-:R-:W-:Y:S01]  /*0210*/  FADD R17, R24, R17 ;  /* 0x0000001118117221 */ /* 0x010fe20000000000 */
[----:B------:R-:W-:Y:S01]  /*0220*/  FADD R16, R5, R16 ;  /* 0x0000001005107221 */ /* 0x000fe20000000000 */
[----:B------:R-:W-:Y:S02]  /*0230*/  FADD R9, R9, R14 ;  /* 0x0000000e09097221 */ /* 0x000fe40000000000 */
[----:B------:R-:W-:Y:S01]  /*0240*/  FMUL R5, R17, R17 ;  /* 0x0000001111057220 */ /* 0x000fe20000400000 */
[----:B------:R-:W-:Y:S01]  /*0250*/  FADD R4, R4, R15 ;  /* 0x0000000f04047221 */ /* 0x000fe20000000000 */
[----:B------:R-:W-:-:S02]  /*0260*/  FADD R18, R9, R18 ;  /* 0x0000001209127221 */ /* 0x000fc40000000000 */
[----:B------:R-:W-:Y:S01]  /*0270*/  FFMA R5, R16, R16, R5 ;  /* 0x0000001010057223 */ /* 0x000fe20000000005 */
[----:B------:R-:W-:-:S03]  /*0280*/  FADD R19, R4, R19 ;  /* 0x0000001304137221 */ /* 0x000fc60000000000 */
[----:B------:R-:W-:-:S04]  /*0290*/  FFMA R4, R18, R18, R5 ;  /* 0x0000001212047223 */ /* 0x000fc80000000005 */
[----:B------:R-:W-:-:S05]  /*02a0*/  FFMA R4, R19, R19, R4 ;  /* 0x0000001313047223 */ /* 0x000fca0000000004 */
[----:B------:R-:W-:-:S05]  /*02b0*/  FSEL R12, R4, RZ, !P0 ;  /* 0x000000ff040c7208 */ /* 0x000fca0004000000 */
[----:B------:R-:W0:Y:S01]  /*02c0*/  SHFL.BFLY PT, R13, R12, 0x10, 0x1f ;  /* 0x0e001f000c0d7f89 */ /* 0x000e2200000e0000 */
[----:B------:R-:W-:Y:S02]  /*02d0*/  @!P0 MOV R10, 0x0 ;  /* 0x00000000000a8802 */ /* 0x000fe40000000f00 */
[----:B------:R-:W-:Y:S02]  /*02e0*/  @!P0 MOV R11, 0x14f00000 ;  /* 0x14f00000000b8802 */ /* 0x000fe40000000f00 */
[----:B------:R-:W1:Y:S01]  /*02f0*/  @!P0 R2UR UR6, R10 ;  /* 0x000000000a0683c2 */ /* 0x000e6200000e0000 */
[----:B0-----:R-:W-:-:S05]  /*0300*/  FADD R13, R12, R13 ;  /* 0x0000000d0c0d7221 */ /* 0x001fca0000000000 */
[----:B------:R-:W0:Y:S02]  /*0310*/  SHFL.BFLY PT, R14, R13, 0x8, 0x1f ;  /* 0x0d001f000d0e7f89 */ /* 0x000e2400000e0000 */
[----:B------:R-:W1:Y:S01]  /*0320*/  @!P0 R2UR UR7, R11 ;  /* 0x000000000b0783c2 */ /* 0x000e6200000e0000 */
[----:B------:R-:W-:Y:S01]  /*0330*/  CS2R R4, SRZ ;  /* 0x0000000000047805 */ /* 0x000fe2000001ff00 */
[----:B------:R-:W-:Y:S01]  /*0340*/  CS2R R6, SRZ ;  /* 0x0000000000067805 */ /* 0x000fe2000001ff00 */
[----:B------:R-:W-:Y:S01]  /*0350*/  IMAD.WIDE.U32 R8, R21, R0, c[0x0][0x180] ;  /* 0x0000600015087625 */ /* 0x000fe200078e0000 */
[----:B0-----:R-:W-:-:S04]  /*0360*/  FADD R14, R13, R14 ;  /* 0x0000000e0d0e7221 */ /* 0x001fc80000000000 */
[----:B-1----:R0:W2:Y:S04]  /*0370*/  @!P0 LDG.E.EL.128 R4, desc[UR6][R8.64] ;  /* 0x0000000608048981 */ /* 0x0020a8200c2e1d00 */
[----:B------:R-:W1:Y:S02]  /*0380*/  SHFL.BFLY PT, R11, R14, 0x4, 0x1f ;  /* 0x0c801f000e0b7f89 */ /* 0x000e6400000e0000 */
[----:B-1----:R-:W-:-:S05]  /*0390*/  FADD R11, R14, R11 ;  /* 0x0000000b0e0b7221 */ /* 0x002fca0000000000 */
[----:B------:R-:W1:Y:S02]  /*03a0*/  SHFL.BFLY PT, R10, R11, 0x2, 0x1f ;  /* 0x0c401f000b0a7f89 */ /* 0x000e6400000e0000 */
[----:B-1----:R-:W-:-:S05]  /*03b0*/  FADD R10, R11, R10 ;  /* 0x0000000a0b0a7221 */ /* 0x002fca0000000000 */
[----:B------:R-:W1:Y:S01]  /*03c0*/  SHFL.BFLY PT, R15, R10, 0x1, 0x1f ;  /* 0x0c201f000a0f7f89 */ /* 0x000e6200000e0000 */
[----:B0-----:R-:W-:-:S04]  /*03d0*/  SHF.R.U32.HI R8, RZ, 0x3, R2 ;  /* 0x00000003ff087819 */ /* 0x001fc80000011602 */
[----:B------:R-:W-:Y:S01]  /*03e0*/  LOP3.LUT R8, R8, 0xc, RZ, 0xc0, !PT ;  /* 0x0000000c08087812 */ /* 0x000fe200078ec0ff */
[----:B-1----:R-:W-:-:S05]  /*03f0*/  FADD R15, R10, R15 ;  /* 0x0000000f0a0f7221 */ /* 0x002fca0000000000 */
[----:B------:R-:W-:Y:S04]  /*0400*/  @!P1 STS [R8], R15 ;  /* 0x0000000f08009388 */ /* 0x000fe80000000800 */
[----:B------:R-:W-:Y:S06]  /*0410*/  BAR.SYNC.DEFER_BLOCKING 0x0 ;  /* 0x0000000000007b1d */ /* 0x000fec0000010000 */
[----:B------:R-:W0:Y:S04]  /*0420*/  @!P2 LDS R20, [R2.X4] ;  /* 0x000000000214a984 */ /* 0x000e280000004800 */
[----:B0-----:R-:W0:Y:S01]  /*0430*/  SHFL.BFLY PT, R9, R20, 0x2, 0x1f ;  /* 0x0c401f0014097f89 */ /* 0x001e2200000e0000 */
[----:B------:R-:W-:Y:S01]  /*0440*/  ISETP.NE.AND P1, PT, R2, RZ, PT ;  /* 0x000000ff0200720c */ /* 0x000fe20003f25270 */
[----:B0-----:R-:W-:-:S05]  /*0450*/  FADD R9, R20, R9 ;  /* 0x0000000914097221 */ /* 0x001fca0000000000 */
[----:B------:R-:W0:Y:S02]  /*0460*/  SHFL.BFLY PT, R10, R9, 0x1, 0x1f ;  /* 0x0c201f00090a7f89 */ /* 0x000e2400000e0000 */
[----:B0-----:R-:W-:-:S05]  /*0470*/  FADD R11, R9, R10 ;  /* 0x0000000a090b7221 */ /* 0x001fca0000000000 */
[----:B------:R0:W-:Y:S04]  /*0480*/  @!P1 STS [R2.X4], R11 ;  /* 0x0000000b02009388 */ /* 0x0001e80000004800 */
[----:B------:R-:W-:Y:S06]  /*0490*/  BAR.SYNC.DEFER_BLOCKING 0x0 ;  /* 0x0000000000007b1d */ /* 0x000fec0000010000 */
[----:B------:R-:W1:Y:S01]  /*04a0*/  LDS R10, [RZ] ;  /* 0x00000000ff0a7984 */ /* 0x000e620000000800 */
[----:B------:R-:W-:Y:S01]  /*04b0*/  MOV R13, 0x3b2aaaab ;  /* 0x3b2aaaab000d7802 */ /* 0x000fe20000000f00 */
[----:B0-----:R-:W-:Y:S01]  /*04c0*/  IMAD.WIDE R2, R3, R0, c[0x0][0x188] ;  /* 0x0000620003027625 */ /* 0x001fe200078e0200 */
[----:B-1----:R-:W-:-:S04]  /*04d0*/  FADD R10, RZ, R10 ;  /* 0x0000000aff0a7221 */ /* 0x002fc80000000000 */
[----:B------:R-:W-:-:S06]  /*04e0*/  FFMA R10, R10, R13, 9.9999999747524270788e-07 ;  /* 0x358637bd0a0a7423 */ /* 0x000fcc000000000d */
[----:B------:R-:W0:Y:S02]  /*04f0*/  MUFU.RSQ R10, R10 ;  /* 0x0000000a000a7308 */ /* 0x000e240000001400 */
[-C--:B0-----:R-:W-:Y:S01]  /*0500*/  FMUL R13, R16, R10.reuse ;  /* 0x0000000a100d7220 */ /* 0x081fe20000400000 */
[-C--:B------:R-:W-:Y:S01]  /*0510*/  FMUL R8, R17, R10.reuse ;  /* 0x0000000a11087220 */ /* 0x080fe20000400000 */
[-C--:B------:R-:W-:Y:S01]  /*0520*/  FMUL R9, R18, R10.reuse ;  /* 0x0000000a12097220 */ /* 0x080fe20000400000 */
[----:B------:R-:W-:Y:S01]  /*0530*/  FMUL R12, R19, R10 ;  /* 0x0000000a130c7220 */ /* 0x000fe20000400000 */
[----:B--2---:R-:W-:Y:S01]  /*0540*/  FMUL R4, R13, R4 ;  /* 0x000000040d047220 */ /* 0x004fe20000400000 */
[----:B------:R-:W-:Y:S01]  /*0550*/  FMUL R5, R8, R5 ;  /* 0x0000000508057220 */ /* 0x000fe20000400000 */
[----:B------:R-:W-:Y:S01]  /*0560*/  FMUL R6, R9, R6 ;  /* 0x0000000609067220 */ /* 0x000fe20000400000 */
[----:B------:R-:W-:Y:S01]  /*0570*/  FMUL R7, R12, R7 ;  /* 0x000000070c077220 */ /* 0x000fe20000400000 */
[----:B------:R-:W-:Y:S06]  /*0580*/  @P0 EXIT ;  /* 0x000000000000094d */ /* 0x000fec0003800000 */
[----:B------:R-:W-:Y:S01]  /*0590*/  STG.E.128 [R2.64], R4 ;  /* 0x0000000402007986 */ /* 0x000fe2000c101d04 */
[----:B------:R-:W-:Y:S05]  /*05a0*/  EXIT ;  /* 0x000000000000794d */ /* 0x000fea0003800000 */
.L_x_0:
[----:B------:R-:W-:-:S00]  /*05b0*/  BRA `(.L_x_0) ;  /* 0xfffffff000007947 */ /* 0x000fc0000383ffff */
[----:B------:R-:W-:-:S00]  /*05c0*/  NOP ;  /* 0x0000000000007918 */ /* 0x000fc00000000000 */
        /* <DEDUP_REMOVED lines=11> */
.L_x_1:


//--------------------- .nv.global.init           --------------------------
	.section	.nv.global.init,"aw",@progbits
.nv.global.init:
	.type		_$_str,@object
	.size		_$_str,(.L_0 - _$_str)
_$_str:
        /*0000*/ 	.byte	0x5f, 0x5f, 0x43, 0x55, 0x44, 0x41, 0x5f, 0x46, 0x54, 0x5a, 0x00
.L_0:


//--------------------- .nv.shared.triton_per_fused_add_mean_mul_pow_rsqrt_13 --------------------------
	.section	.nv.shared.triton_per_fused_add_mean_mul_pow_rsqrt_13,"aw",@nobits
	.sectionflags	@""
	.align	16
